//
// Generated by NVIDIA NVVM Compiler
//
// Compiler Build ID: CL-36424714
// Cuda compilation tools, release 13.0, V13.0.88
// Based on NVVM 20.0.0
//

.version 9.0
.target sm_100
.address_size 64

	// .globl	_Z10mathKernelv
.extern .func  (.param .b32 func_retval0) vprintf
(
	.param .b64 vprintf_param_0,
	.param .b64 vprintf_param_1
)
;
.global .align 1 .b8 $str[36] = {67, 97, 108, 99, 117, 108, 115, 32, 109, 97, 116, 104, 195, 169, 109, 97, 116, 105, 113, 117, 101, 115, 32, 115, 117, 114, 32, 108, 101, 32, 71, 80, 85, 46, 10};

.visible .entry _Z10mathKernelv()
{
	.reg .b32 	%r<3>;
	.reg .b64 	%rd<3>;

	mov.u64 	%rd1, $str;
	cvta.global.u64 	%rd2, %rd1;
	{ // callseq 0, 0
	.param .b64 param0;
	st.param.b64 	[param0], %rd2;
	.param .b64 param1;
	st.param.b64 	[param1], 0;
	.param .b32 retval0;
	call.uni (retval0), 
	vprintf, 
	(
	param0, 
	param1
	);
	ld.param.b32 	%r1, [retval0];
	} // callseq 0
	ret;

}


// ===== COMPILED SASS (sm_100) =====

	.target	sm_100

	.elftype	@"ET_EXEC"


//--------------------- .note.nv.tkinfo           --------------------------
	.section	.note.nv.tkinfo,"",@"SHT_NOTE"
	.sectionflags	@"SHF_NOTE_NV_TKINFO"
	.tkinfo
        /*0018*/ 	.word	0x00000002
        /*0030*/ 	.string	""
        /*0030*/ 	.string	"ptxas"
        /*0030*/ 	.string	"Cuda compilation tools, release 13.0, V13.0.88"
        /*0030*/ 	.string	"Build cuda_13.0.r13.0/compiler.36424714_0"
        /*0030*/ 	.string	"-arch sm_100 -m 64 "



//--------------------- .note.nv.cuinfo           --------------------------
	.section	.note.nv.cuinfo,"",@"SHT_NOTE"
	.sectionflags	@"SHF_NOTE_NV_CUINFO"
        /*0018*/ 	.short	0x0002
        /*001a*/ 	.short	0x0064
        /*001c*/ 	.short	0x0082
	.zero		2


//--------------------- .nv.info                  --------------------------
	.section	.nv.info,"",@"SHT_CUDA_INFO"
	.align	4


	//----- nvinfo : EIATTR_REGCOUNT
	.align		4
        /*0000*/ 	.byte	0x04, 0x2f
        /*0002*/ 	.short	(.L_2 - .L_1)
	.align		4
.L_1:
        /*0004*/ 	.word	index@(_Z10mathKernelv)
        /*0008*/ 	.word	0x00000018


	//----- nvinfo : EIATTR_FRAME_SIZE
	.align		4
.L_2:
        /*000c*/ 	.byte	0x04, 0x11
        /*000e*/ 	.short	(.L_4 - .L_3)
	.align		4
.L_3:
        /*0010*/ 	.word	index@(_Z10mathKernelv)
        /*0014*/ 	.word	0x00000000


	//----- nvinfo : EIATTR_MIN_STACK_SIZE
	.align		4
.L_4:
        /*0018*/ 	.byte	0x04, 0x12
        /*001a*/ 	.short	(.L_6 - .L_5)
	.align		4
.L_5:
        /*001c*/ 	.word	index@(_Z10mathKernelv)
        /*0020*/ 	.word	0x00000000
.L_6:


//--------------------- .nv.compat                --------------------------
	.section	.nv.compat,"",@"SHT_CUDA_COMPAT_INFO"
	.align	4
        /*0000*/ 	.byte	0x02, 0x09, 0x00, 0x00, 0x02, 0x02, 0x01, 0x00, 0x02, 0x05, 0x05, 0x00, 0x03, 0x07, 0x01, 0x01
        /*0010*/ 	.byte	0x02, 0x03, 0x00, 0x00, 0x02, 0x06, 0x01, 0x00, 0x04, 0x0b, 0x08, 0x00, 0x09, 0x00, 0x00, 0x00
        /*0020*/ 	.byte	0x00, 0x00, 0x00, 0x00


//--------------------- .nv.info._Z10mathKernelv  --------------------------
	.section	.nv.info._Z10mathKernelv,"",@"SHT_CUDA_INFO"
	.sectionflags	@""
	.align	4


	//----- nvinfo : EIATTR_CUDA_API_VERSION
	.align		4
        /*0000*/ 	.byte	0x04, 0x37
        /*0002*/ 	.short	(.L_8 - .L_7)
.L_7:
        /*0004*/ 	.word	0x00000082


	//----- nvinfo : EIATTR_SPARSE_MMA_MASK
	.align		4
.L_8:
        /*0008*/ 	.byte	0x03, 0x50
        /*000a*/ 	.short	0x0000


	//----- nvinfo : EIATTR_MAXREG_COUNT
	.align		4
        /*000c*/ 	.byte	0x03, 0x1b
        /*000e*/ 	.short	0x00ff


	//----- nvinfo : EIATTR_EXTERNS
	.align		4
        /*0010*/ 	.byte	0x04, 0x0f
        /*0012*/ 	.short	(.L_10 - .L_9)


	//   ....[0]....
	.align		4
.L_9:
        /*0014*/ 	.word	index@(vprintf)


	//----- nvinfo : EIATTR_MERCURY_ISA_VERSION
	.align		4
.L_10:
        /*0018*/ 	.byte	0x03, 0x5f
        /*001a*/ 	.short	0x0101


	//----- nvinfo : EIATTR_VRC_CTA_INIT_COUNT
	.align		4
        /*001c*/ 	.byte	0x02, 0x4a
	.zero		1
	.zero		1


	//----- nvinfo : EIATTR_SYSCALL_OFFSETS
	.align		4
        /*0020*/ 	.byte	0x04, 0x46
        /*0022*/ 	.short	(.L_12 - .L_11)


	//   ....[0]....
.L_11:
        /*0024*/ 	.word	0x00000080


	//----- nvinfo : EIATTR_EXIT_INSTR_OFFSETS
	.align		4
.L_12:
        /*0028*/ 	.byte	0x04, 0x1c
        /*002a*/ 	.short	(.L_14 - .L_13)


	//   ....[0]....
.L_13:
        /*002c*/ 	.word	0x00000090


	//----- nvinfo : EIATTR_SW_WAR
	.align		4
.L_14:
        /*0030*/ 	.byte	0x04, 0x36
        /*0032*/ 	.short	(.L_16 - .L_15)
.L_15:
        /*0034*/ 	.word	0x00000008
.L_16:


//--------------------- .nv.callgraph             --------------------------
	.section	.nv.callgraph,"",@"SHT_CUDA_CALLGRAPH"
	.align	4
	.sectionentsize	8
	.align		4
        /*0000*/ 	.word	0x00000000
	.align		4
        /*0004*/ 	.word	0xffffffff
	.align		4
        /*0008*/ 	.word	index@(_Z10mathKernelv)
	.align		4
        /*000c*/ 	.word	index@(vprintf)
	.align		4
        /*0010*/ 	.word	0x00000000
	.align		4
        /*0014*/ 	.word	0xfffffffe
	.align		4
        /*0018*/ 	.word	0x00000000
	.align		4
        /*001c*/ 	.word	0xfffffffd
	.align		4
        /*0020*/ 	.word	0x00000000
	.align		4
        /*0024*/ 	.word	0xfffffffc


//--------------------- .nv.constant4             --------------------------
	.section	.nv.constant4,"a",@progbits
	.align	8
	.align		8
.nv.constant4:
        /*0000*/ 	.dword	vprintf
	.align		8
        /*0008*/ 	.dword	$str


//--------------------- .text._Z10mathKernelv     --------------------------
	.section	.text._Z10mathKernelv,"ax",@progbits
	.align	128
        .global         _Z10mathKernelv
        .type           _Z10mathKernelv,@function
        .size           _Z10mathKernelv,(.L_x_2 - _Z10mathKernelv)
        .other          _Z10mathKernelv,@"STO_CUDA_ENTRY STV_DEFAULT"
_Z10mathKernelv:
.text._Z10mathKernelv:
[----:B------:R-:W0:Y:S01]  /*0000*/  LDC R1, c[0x0][0x37c] ;  /* 0x0000df00ff017b82 */ /* 0x000e220000000800 */
[----:B------:R-:W-:Y:S01]  /*0010*/  MOV R0, 0x0 ;  /* 0x0000000000007802 */ /* 0x000fe20000000f00 */
[----:B------:R-:W1:Y:S01]  /*0020*/  LDCU.64 UR4, c[0x4][0x8] ;  /* 0x01000100ff0477ac */ /* 0x000e620008000a00 */
[----:B------:R-:W-:-:S05]  /*0030*/  CS2R R6, SRZ ;  /* 0x0000000000067805 */ /* 0x000fca000001ff00 */
[----:B------:R2:W3:Y:S01]  /*0040*/  LDC.64 R2, c[0x4][R0] ;  /* 0x0100000000027b82 */ /* 0x0004e20000000a00 */
[----:B-1----:R-:W-:Y:S02]  /*0050*/  IMAD.U32 R4, RZ, RZ, UR4 ;  /* 0x00000004ff047e24 */ /* 0x002fe4000f8e00ff */
[----:B--2---:R-:W-:-:S07]  /*0060*/  IMAD.U32 R5, RZ, RZ, UR5 ;  /* 0x00000005ff057e24 */ /* 0x004fce000f8e00ff */
[----:B------:R-:W-:-:S07]  /*0070*/  LEPC R20, `(.L_x_0) ;  /* 0x000000001014794e */ /* 0x000fce0000000000 */
[----:B0--3--:R-:W-:Y:S05]  /*0080*/  CALL.ABS.NOINC R2 ;  /* 0x0000000002007343 */ /* 0x009fea0003c00000 */
.L_x_0:
[----:B------:R-:W-:Y:S05]  /*0090*/  EXIT ;  /* 0x000000000000794d */ /* 0x000fea0003800000 */
.L_x_1:
[----:B------:R-:W-:-:S00]  /*00a0*/  BRA `(.L_x_1) ;  /* 0xfffffffc00fc7947 */ /* 0x000fc0000383ffff */
[----:B------:R-:W-:-:S00]  /*00b0*/  NOP ;  /* 0x0000000000007918 */ /* 0x000fc00000000000 */
        /* <DEDUP_REMOVED lines=12> */
.L_x_2:


//--------------------- .nv.global.init           --------------------------
	.section	.nv.global.init,"aw",@progbits
.nv.global.init:
	.type		$str,@object
	.size		$str,(.L_0 - $str)
$str:
        /*0000*/ 	.byte	0x43, 0x61, 0x6c, 0x63, 0x75, 0x6c, 0x73, 0x20, 0x6d, 0x61, 0x74, 0x68, 0xc3, 0xa9, 0x6d, 0x61
        /*0010*/ 	.byte	0x74, 0x69, 0x71, 0x75, 0x65, 0x73, 0x20, 0x73, 0x75, 0x72, 0x20, 0x6c, 0x65, 0x20, 0x47, 0x50
        /*0020*/ 	.byte	0x55, 0x2e, 0x0a, 0x00
.L_0:


//--------------------- .nv.shared.reserved.0     --------------------------
	.section	.nv.shared.reserved.0,"aw",@nobits
	.weak		__nv_reservedSMEM_offset_0_alias
	.size		__nv_reservedSMEM_offset_0_alias, 0, 64
	.other		__nv_reservedSMEM_offset_0_alias,@"STO_CUDA_RESERVED_SHARED STV_DEFAULT"
__nv_reservedSMEM_offset_0_alias:
	.zero		0
	.zero		64


//--------------------- .nv.constant0._Z10mathKernelv --------------------------
	.section	.nv.constant0._Z10mathKernelv,"a",@progbits
	.sectionflags	@""
	.align	4
.nv.constant0._Z10mathKernelv:
	.zero		896


//--------------------- SYMBOLS --------------------------

	.type		.nv.reservedSmem.offset0,@object
	.size		.nv.reservedSmem.offset0,0x4
	.type		vprintf,@function
